	.headerflags	@"EF_CUDA_TEXMODE_UNIFIED EF_CUDA_64BIT_ADDRESS EF_CUDA_ACCELERATORS EF_CUDA_SM90 EF_CUDA_VIRTUAL_SM(EF_CUDA_SM90)"
	.elftype	@"ET_EXEC"


//--------------------- .nv.info                  --------------------------
	.section	.nv.info,"",@"SHT_CUDA_INFO"
	.align	4


	//----- nvinfo : EIATTR_REGCOUNT
	.align		4
        /*0000*/ 	.byte	0x04, 0x2f
        /*0002*/ 	.short	(.L_3 - .L_2)
	.align		4
.L_2:
        /*0004*/ 	.word	index@(triton_poi_fused__native_batch_norm_legit_no_training_add_cat_convolution_relu_threshold_backward_3)
        /*0008*/ 	.word	0x00000028


	//----- nvinfo : EIATTR_MIN_STACK_SIZE
	.align		4
.L_3:
        /*000c*/ 	.byte	0x04, 0x12
        /*000e*/ 	.short	(.L_5 - .L_4)
	.align		4
.L_4:
        /*0010*/ 	.word	index@(triton_poi_fused__native_batch_norm_legit_no_training_add_cat_convolution_relu_threshold_backward_3)
        /*0014*/ 	.word	0x00000000


	//----- nvinfo : EIATTR_FRAME_SIZE
	.align		4
.L_5:
        /*0018*/ 	.byte	0x04, 0x11
        /*001a*/ 	.short	(.L_7 - .L_6)
	.align		4
.L_6:
        /*001c*/ 	.word	index@(triton_poi_fused__native_batch_norm_legit_no_training_add_cat_convolution_relu_threshold_backward_3)
        /*0020*/ 	.word	0x00000000


	//----- nvinfo : EIATTR_MIN_STACK_SIZE
	.align		4
.L_7:
        /*0024*/ 	.byte	0x04, 0x12
        /*0026*/ 	.short	(.L_9 - .L_8)
	.align		4
.L_8:
        /*0028*/ 	.word	index@(triton_poi_fused__native_batch_norm_legit_no_training_add_cat_convolution_relu_threshold_backward_3)
        /*002c*/ 	.word	0x00000000
.L_9:


//--------------------- .nv.info.triton_poi_fused__native_batch_norm_legit_no_training_add_cat_convolution_relu_threshold_backward_3 --------------------------
	.section	.nv.info.triton_poi_fused__native_batch_norm_legit_no_training_add_cat_convolution_relu_threshold_backward_3,"",@"SHT_CUDA_INFO"
	.sectionflags	@""
	.align	4


	//----- nvinfo : EIATTR_CUDA_API_VERSION
	.align		4
        /*0000*/ 	.byte	0x04, 0x37
        /*0002*/ 	.short	(.L_11 - .L_10)
.L_10:
        /*0004*/ 	.word	0x0000007c


	//----- nvinfo : EIATTR_KPARAM_INFO
	.align		4
.L_11:
        /*0008*/ 	.byte	0x04, 0x17
        /*000a*/ 	.short	(.L_13 - .L_12)
.L_12:
        /*000c*/ 	.word	0x00000000
        /*0010*/ 	.short	0x0014
        /*0012*/ 	.short	0x00a0
        /*0014*/ 	.byte	0x00, 0xf0, 0x11, 0x00


	//----- nvinfo : EIATTR_KPARAM_INFO
	.align		4
.L_13:
        /*0018*/ 	.byte	0x04, 0x17
        /*001a*/ 	.short	(.L_15 - .L_14)
.L_14:
        /*001c*/ 	.word	0x00000000
        /*0020*/ 	.short	0x0013
        /*0022*/ 	.short	0x0098
        /*0024*/ 	.byte	0x00, 0xf4, 0x21, 0x00


	//----- nvinfo : EIATTR_KPARAM_INFO
	.align		4
.L_15:
        /*0028*/ 	.byte	0x04, 0x17
        /*002a*/ 	.short	(.L_17 - .L_16)
.L_16:
        /*002c*/ 	.word	0x00000000
        /*0030*/ 	.short	0x0012
        /*0032*/ 	.short	0x0090
        /*0034*/ 	.byte	0x00, 0xf4, 0x21, 0x00


	//----- nvinfo : EIATTR_KPARAM_INFO
	.align		4
.L_17:
        /*0038*/ 	.byte	0x04, 0x17
        /*003a*/ 	.short	(.L_19 - .L_18)
.L_18:
        /*003c*/ 	.word	0x00000000
        /*0040*/ 	.short	0x0011
        /*0042*/ 	.short	0x0088
        /*0044*/ 	.byte	0x00, 0xf4, 0x21, 0x00


	//----- nvinfo : EIATTR_KPARAM_INFO
	.align		4
.L_19:
        /*0048*/ 	.byte	0x04, 0x17
        /*004a*/ 	.short	(.L_21 - .L_20)
.L_20:
        /*004c*/ 	.word	0x00000000
        /*0050*/ 	.short	0x0010
        /*0052*/ 	.short	0x0080
        /*0054*/ 	.byte	0x00, 0xf4, 0x21, 0x00


	//----- nvinfo : EIATTR_KPARAM_INFO
	.align		4
.L_21:
        /*0058*/ 	.byte	0x04, 0x17
        /*005a*/ 	.short	(.L_23 - .L_22)
.L_22:
        /*005c*/ 	.word	0x00000000
        /*0060*/ 	.short	0x000f
        /*0062*/ 	.short	0x0078
        /*0064*/ 	.byte	0x00, 0xf4, 0x21, 0x00


	//----- nvinfo : EIATTR_KPARAM_INFO
	.align		4
.L_23:
        /*0068*/ 	.byte	0x04, 0x17
        /*006a*/ 	.short	(.L_25 - .L_24)
.L_24:
        /*006c*/ 	.word	0x00000000
        /*0070*/ 	.short	0x000e
        /*0072*/ 	.short	0x0070
        /*0074*/ 	.byte	0x00, 0xf4, 0x21, 0x00


	//----- nvinfo : EIATTR_KPARAM_INFO
	.align		4
.L_25:
        /*0078*/ 	.byte	0x04, 0x17
        /*007a*/ 	.short	(.L_27 - .L_26)
.L_26:
        /*007c*/ 	.word	0x00000000
        /*0080*/ 	.short	0x000d
        /*0082*/ 	.short	0x0068
        /*0084*/ 	.byte	0x00, 0xf4, 0x21, 0x00


	//----- nvinfo : EIATTR_KPARAM_INFO
	.align		4
.L_27:
        /*0088*/ 	.byte	0x04, 0x17
        /*008a*/ 	.short	(.L_29 - .L_28)
.L_28:
        /*008c*/ 	.word	0x00000000
        /*0090*/ 	.short	0x000c
        /*0092*/ 	.short	0x0060
        /*0094*/ 	.byte	0x00, 0xf4, 0x21, 0x00


	//----- nvinfo : EIATTR_KPARAM_INFO
	.align		4
.L_29:
        /*0098*/ 	.byte	0x04, 0x17
        /*009a*/ 	.short	(.L_31 - .L_30)
.L_30:
        /*009c*/ 	.word	0x00000000
        /*00a0*/ 	.short	0x000b
        /*00a2*/ 	.short	0x0058
        /*00a4*/ 	.byte	0x00, 0xf4, 0x21, 0x00


	//----- nvinfo : EIATTR_KPARAM_INFO
	.align		4
.L_31:
        /*00a8*/ 	.byte	0x04, 0x17
        /*00aa*/ 	.short	(.L_33 - .L_32)
.L_32:
        /*00ac*/ 	.word	0x00000000
        /*00b0*/ 	.short	0x000a
        /*00b2*/ 	.short	0x0050
        /*00b4*/ 	.byte	0x00, 0xf4, 0x21, 0x00


	//----- nvinfo : EIATTR_KPARAM_INFO
	.align		4
.L_33:
        /*00b8*/ 	.byte	0x04, 0x17
        /*00ba*/ 	.short	(.L_35 - .L_34)
.L_34:
        /*00bc*/ 	.word	0x00000000
        /*00c0*/ 	.short	0x0009
        /*00c2*/ 	.short	0x0048
        /*00c4*/ 	.byte	0x00, 0xf4, 0x21, 0x00


	//----- nvinfo : EIATTR_KPARAM_INFO
	.align		4
.L_35:
        /*00c8*/ 	.byte	0x04, 0x17
        /*00ca*/ 	.short	(.L_37 - .L_36)
.L_36:
        /*00cc*/ 	.word	0x00000000
        /*00d0*/ 	.short	0x0008
        /*00d2*/ 	.short	0x0040
        /*00d4*/ 	.byte	0x00, 0xf4, 0x21, 0x00


	//----- nvinfo : EIATTR_KPARAM_INFO
	.align		4
.L_37:
        /*00d8*/ 	.byte	0x04, 0x17
        /*00da*/ 	.short	(.L_39 - .L_38)
.L_38:
        /*00dc*/ 	.word	0x00000000
        /*00e0*/ 	.short	0x0007
        /*00e2*/ 	.short	0x0038
        /*00e4*/ 	.byte	0x00, 0xf4, 0x21, 0x00


	//----- nvinfo : EIATTR_KPARAM_INFO
	.align		4
.L_39:
        /*00e8*/ 	.byte	0x04, 0x17
        /*00ea*/ 	.short	(.L_41 - .L_40)
.L_40:
        /*00ec*/ 	.word	0x00000000
        /*00f0*/ 	.short	0x0006
        /*00f2*/ 	.short	0x0030
        /*00f4*/ 	.byte	0x00, 0xf4, 0x21, 0x00


	//----- nvinfo : EIATTR_KPARAM_INFO
	.align		4
.L_41:
        /*00f8*/ 	.byte	0x04, 0x17
        /*00fa*/ 	.short	(.L_43 - .L_42)
.L_42:
        /*00fc*/ 	.word	0x00000000
        /*0100*/ 	.short	0x0005
        /*0102*/ 	.short	0x0028
        /*0104*/ 	.byte	0x00, 0xf4, 0x21, 0x00


	//----- nvinfo : EIATTR_KPARAM_INFO
	.align		4
.L_43:
        /*0108*/ 	.byte	0x04, 0x17
        /*010a*/ 	.short	(.L_45 - .L_44)
.L_44:
        /*010c*/ 	.word	0x00000000
        /*0110*/ 	.short	0x0004
        /*0112*/ 	.short	0x0020
        /*0114*/ 	.byte	0x00, 0xf4, 0x21, 0x00


	//----- nvinfo : EIATTR_KPARAM_INFO
	.align		4
.L_45:
        /*0118*/ 	.byte	0x04, 0x17
        /*011a*/ 	.short	(.L_47 - .L_46)
.L_46:
        /*011c*/ 	.word	0x00000000
        /*0120*/ 	.short	0x0003
        /*0122*/ 	.short	0x0018
        /*0124*/ 	.byte	0x00, 0xf4, 0x21, 0x00


	//----- nvinfo : EIATTR_KPARAM_INFO
	.align		4
.L_47:
        /*0128*/ 	.byte	0x04, 0x17
        /*012a*/ 	.short	(.L_49 - .L_48)
.L_48:
        /*012c*/ 	.word	0x00000000
        /*0130*/ 	.short	0x0002
        /*0132*/ 	.short	0x0010
        /*0134*/ 	.byte	0x00, 0xf4, 0x21, 0x00


	//----- nvinfo : EIATTR_KPARAM_INFO
	.align		4
.L_49:
        /*0138*/ 	.byte	0x04, 0x17
        /*013a*/ 	.short	(.L_51 - .L_50)
.L_50:
        /*013c*/ 	.word	0x00000000
        /*0140*/ 	.short	0x0001
        /*0142*/ 	.short	0x0008
        /*0144*/ 	.byte	0x00, 0xf4, 0x21, 0x00


	//----- nvinfo : EIATTR_KPARAM_INFO
	.align		4
.L_51:
        /*0148*/ 	.byte	0x04, 0x17
        /*014a*/ 	.short	(.L_53 - .L_52)
.L_52:
        /*014c*/ 	.word	0x00000000
        /*0150*/ 	.short	0x0000
        /*0152*/ 	.short	0x0000
        /*0154*/ 	.byte	0x00, 0xf4, 0x21, 0x00


	//----- nvinfo : EIATTR_SPARSE_MMA_MASK
	.align		4
.L_53:
        /*0158*/ 	.byte	0x03, 0x50
        /*015a*/ 	.short	0x0000


	//----- nvinfo : EIATTR_MAXREG_COUNT
	.align		4
        /*015c*/ 	.byte	0x03, 0x1b
        /*015e*/ 	.short	0x00ff


	//----- nvinfo : EIATTR_EXIT_INSTR_OFFSETS
	.align		4
        /*0160*/ 	.byte	0x04, 0x1c
        /*0162*/ 	.short	(.L_55 - .L_54)


	//   ....[0]....
.L_54:
        /*0164*/ 	.word	0x00000fb0


	//   ....[1]....
        /*0168*/ 	.word	0x00000fd0


	//----- nvinfo : EIATTR_REQNTID
	.align		4
.L_55:
        /*016c*/ 	.byte	0x04, 0x10
        /*016e*/ 	.short	(.L_57 - .L_56)
.L_56:
        /*0170*/ 	.word	0x00000080
        /*0174*/ 	.word	0x00000001
        /*0178*/ 	.word	0x00000001


	//----- nvinfo : EIATTR_CBANK_PARAM_SIZE
	.align		4
.L_57:
        /*017c*/ 	.byte	0x03, 0x19
        /*017e*/ 	.short	0x00a4


	//----- nvinfo : EIATTR_PARAM_CBANK
	.align		4
        /*0180*/ 	.byte	0x04, 0x0a
        /*0182*/ 	.short	(.L_59 - .L_58)
	.align		4
.L_58:
        /*0184*/ 	.word	index@(.nv.constant0.triton_poi_fused__native_batch_norm_legit_no_training_add_cat_convolution_relu_threshold_backward_3)
        /*0188*/ 	.short	0x0210
        /*018a*/ 	.short	0x00a4


	//----- nvinfo : EIATTR_SW_WAR
	.align		4
.L_59:
        /*018c*/ 	.byte	0x04, 0x36
        /*018e*/ 	.short	(.L_61 - .L_60)
.L_60:
        /*0190*/ 	.word	0x00000008
.L_61:


//--------------------- .nv.callgraph             --------------------------
	.section	.nv.callgraph,"",@"SHT_CUDA_CALLGRAPH"
	.align	4
	.sectionentsize	8
	.align		4
        /*0000*/ 	.word	0x00000000
	.align		4
        /*0004*/ 	.word	0xffffffff
	.align		4
        /*0008*/ 	.word	0x00000000
	.align		4
        /*000c*/ 	.word	0xfffffffe
	.align		4
        /*0010*/ 	.word	0x00000000
	.align		4
        /*0014*/ 	.word	0xfffffffd
	.align		4
        /*0018*/ 	.word	0x00000000
	.align		4
        /*001c*/ 	.word	0xfffffffc


//--------------------- .nv.constant4             --------------------------
	.section	.nv.constant4,"a",@progbits
	.align	8
	.align		8
.nv.constant4:
        /*0000*/ 	.dword	_$_str
	.align		8
        /*0008*/ 	.dword	_$_str_$_2


//--------------------- .text.triton_poi_fused__native_batch_norm_legit_no_training_add_cat_convolution_relu_threshold_backward_3 --------------------------
	.section	.text.triton_poi_fused__native_batch_norm_legit_no_training_add_cat_convolution_relu_threshold_backward_3,"ax",@progbits
	.align	128
        .global         triton_poi_fused__native_batch_norm_legit_no_training_add_cat_convolution_relu_threshold_backward_3
        .type           triton_poi_fused__native_batch_norm_legit_no_training_add_cat_convolution_relu_threshold_backward_3,@function
        .size           triton_poi_fused__native_batch_norm_legit_no_training_add_cat_convolution_relu_threshold_backward_3,(.L_x_1 - triton_poi_fused__native_batch_norm_legit_no_training_add_cat_convolution_relu_threshold_backward_3)
        .other          triton_poi_fused__native_batch_norm_legit_no_training_add_cat_convolution_relu_threshold_backward_3,@"STO_CUDA_ENTRY STV_DEFAULT"
triton_poi_fused__native_batch_norm_legit_no_training_add_cat_convolution_relu_threshold_backward_3:
.text.triton_poi_fused__native_batch_norm_legit_no_training_add_cat_convolution_relu_threshold_backward_3:
[----:B------:R-:W0:Y:S01]  /*0000*/  LDC R1, c[0x0][0x28] ;  /* 0x00000a00ff017b82 */ /* 0x000e220000000800 */
[----:B------:R-:W1:Y:S07]  /*0010*/  S2R R0, SR_TID.X ;  /* 0x0000000000007919 */ /* 0x000e6e0000002100 */
[----:B------:R-:W2:Y:S01]  /*0020*/  LDC.64 R6, c[0x0][0x248] ;  /* 0x00009200ff067b82 */ /* 0x000ea20000000a00 */
[----:B------:R-:W-:Y:S01]  /*0030*/  ULDC.64 UR4, c[0x0][0x208] ;  /* 0x0000820000047ab9 */ /* 0x000fe20000000a00 */
[----:B------:R-:W3:Y:S01]  /*0040*/  S2R R3, SR_CTAID.X ;  /* 0x0000000000037919 */ /* 0x000ee20000002500 */
[----:B------:R-:W-:-:S05]  /*0050*/  CS2R R18, SRZ ;  /* 0x0000000000127805 */ /* 0x000fca000001ff00 */
[----:B------:R-:W4:Y:S01]  /*0060*/  LDC.64 R10, c[0x0][0x268] ;  /* 0x00009a00ff0a7b82 */ /* 0x000f220000000a00 */
[----:B------:R-:W-:Y:S01]  /*0070*/  IMAD.MOV.U32 R12, RZ, RZ, RZ ;  /* 0x000000ffff0c7224 */ /* 0x000fe200078e00ff */
[----:B------:R-:W-:-:S06]  /*0080*/  ULDC.64 UR6, c[0x0][0x230] ;  /* 0x00008c0000067ab9 */ /* 0x000fcc0000000a00 */
[----:B------:R-:W5:Y:S01]  /*0090*/  LDC.64 R28, c[0x0][0x288] ;  /* 0x0000a200ff1c7b82 */ /* 0x000f620000000a00 */
[----:B------:R-:W-:Y:S02]  /*00a0*/  MOV R24, RZ ;  /* 0x000000ff00187202 */ /* 0x000fe40000000f00 */
[----:B------:R-:W-:Y:S01]  /*00b0*/  CS2R R22, SRZ ;  /* 0x0000000000167805 */ /* 0x000fe2000001ff00 */
[----:B------:R-:W-:-:S04]  /*00c0*/  IMAD.MOV.U32 R21, RZ, RZ, RZ ;  /* 0x000000ffff157224 */ /* 0x000fc800078e00ff */
[----:B------:R-:W4:Y:S01]  /*00d0*/  LDC.64 R36, c[0x0][0x270] ;  /* 0x00009c00ff247b82 */ /* 0x000f220000000a00 */
[----:B-1----:R-:W-:-:S05]  /*00e0*/  IMAD.SHL.U32 R0, R0, 0x2, RZ ;  /* 0x0000000200007824 */ /* 0x002fca00078e00ff */
[----:B------:R-:W-:-:S05]  /*00f0*/  LOP3.LUT R0, R0, 0xfe, RZ, 0xc0, !PT ;  /* 0x000000fe00007812 */ /* 0x000fca00078ec0ff */
[----:B---3--:R-:W-:-:S05]  /*0100*/  IMAD R8, R3, 0x100, R0 ;  /* 0x0000010003087824 */ /* 0x008fca00078e0200 */
[----:B------:R-:W-:-:S04]  /*0110*/  SHF.R.S32.HI R3, RZ, 0x1f, R8 ;  /* 0x0000001fff037819 */ /* 0x000fc80000011408 */
[----:B------:R-:W-:-:S04]  /*0120*/  LEA.HI R3, R3, R8, RZ, 0x4 ;  /* 0x0000000803037211 */ /* 0x000fc800078f20ff */
[----:B------:R-:W-:-:S05]  /*0130*/  SHF.R.S32.HI R25, RZ, 0x4, R3 ;  /* 0x00000004ff197819 */ /* 0x000fca0000011403 */
[----:B------:R-:W-:-:S05]  /*0140*/  IMAD.HI R0, R25, 0x2aaaaaab, RZ ;  /* 0x2aaaaaab19007827 */ /* 0x000fca00078e02ff */
[----:B------:R-:W-:-:S05]  /*0150*/  LEA.HI R0, R0, R0, RZ, 0x1 ;  /* 0x0000000000007211 */ /* 0x000fca00078f08ff */
[----:B------:R-:W-:Y:S01]  /*0160*/  IMAD R25, R0, -0x6, R25 ;  /* 0xfffffffa00197824 */ /* 0x000fe200078e0219 */
[----:B------:R-:W-:-:S03]  /*0170*/  HFMA2.MMA R0, -RZ, RZ, 0, 0 ;  /* 0x00000000ff007435 */ /* 0x000fc600000001ff */
[C---:B--2---:R-:W-:Y:S01]  /*0180*/  IMAD.WIDE R6, R25.reuse, 0x4, R6 ;  /* 0x0000000419067825 */ /* 0x044fe200078e0206 */
[----:B------:R-:W-:-:S04]  /*0190*/  ISETP.GT.AND P1, PT, R25, 0x2, PT ;  /* 0x000000021900780c */ /* 0x000fc80003f24270 */
[----:B------:R-:W-:-:S13]  /*01a0*/  ISETP.LT.AND P6, PT, R8, 0x180, P1 ;  /* 0x000001800800780c */ /* 0x000fda0000fc1270 */
[----:B------:R-:W2:Y:S01]  /*01b0*/  @P6 LDG.E.EL R0, desc[UR4][R6.64+-0xc] ;  /* 0xfffff40406006981 */ /* 0x000ea2000c2e1900 */
[----:B------:R-:W-:-:S03]  /*01c0*/  IMAD.HI R2, R8, 0x2aaaaaab, RZ ;  /* 0x2aaaaaab08027827 */ /* 0x000fc600078e02ff */
[----:B------:R1:W3:Y:S01]  /*01d0*/  @P6 LDG.E.EL R19, desc[UR4][R6.64+-0xc] ;  /* 0xfffff40406136981 */ /* 0x0002e2000c2e1900 */
[----:B------:R-:W-:Y:S01]  /*01e0*/  LOP3.LUT R9, R3, 0xfffffff0, RZ, 0xc0, !PT ;  /* 0xfffffff003097812 */ /* 0x000fe200078ec0ff */
[C---:B----4-:R-:W-:Y:S01]  /*01f0*/  IMAD.WIDE R30, R25.reuse, 0x4, R10 ;  /* 0x00000004191e7825 */ /* 0x050fe200078e020a */
[----:B------:R-:W-:Y:S02]  /*0200*/  SHF.R.U32.HI R5, RZ, 0x1f, R2 ;  /* 0x0000001fff057819 */ /* 0x000fe40000011602 */
[C---:B------:R-:W-:Y:S01]  /*0210*/  ISETP.GE.AND P0, PT, R8.reuse, 0x180, PT ;  /* 0x000001800800780c */ /* 0x040fe20003f06270 */
[----:B------:R-:W-:Y:S01]  /*0220*/  IMAD.IADD R9, R8, 0x1, -R9 ;  /* 0x0000000108097824 */ /* 0x000fe200078e0a09 */
[----:B------:R-:W-:Y:S02]  /*0230*/  LEA.HI.SX32 R14, R2, R5, 0x1c ;  /* 0x00000005020e7211 */ /* 0x000fe400078fe2ff */
[----:B------:R-:W4:Y:S01]  /*0240*/  LDC.64 R2, c[0x0][0x238] ;  /* 0x00008e00ff027b82 */ /* 0x000f220000000a00 */
[----:B-1----:R-:W-:Y:S01]  /*0250*/  IMAD.SHL.U32 R6, R25, 0x10, RZ ;  /* 0x0000001019067824 */ /* 0x002fe200078e00ff */
[C---:B------:R-:W-:Y:S01]  /*0260*/  SHF.L.U32 R13, R14.reuse, 0x5, RZ ;  /* 0x000000050e0d7819 */ /* 0x040fe200000006ff */
[--C-:B------:R-:W-:Y:S01]  /*0270*/  IMAD R7, R14, 0x10, R9.reuse ;  /* 0x000000100e077824 */ /* 0x100fe200078e0209 */
[----:B------:R-:W-:-:S02]  /*0280*/  SHF.R.S32.HI R14, RZ, 0x1f, R9 ;  /* 0x0000001fff0e7819 */ /* 0x000fc40000011409 */
[--C-:B------:R-:W-:Y:S02]  /*0290*/  SHF.R.S32.HI R15, RZ, 0x1f, R13.reuse ;  /* 0x0000001fff0f7819 */ /* 0x100fe4000001140d */
[----:B------:R-:W1:Y:S01]  /*02a0*/  LDC.64 R4, c[0x0][0x240] ;  /* 0x00009000ff047b82 */ /* 0x000e620000000a00 */
[C-C-:B------:R-:W-:Y:S01]  /*02b0*/  IADD3 R9, P2, P3, R6.reuse, R9, R13.reuse ;  /* 0x0000000906097210 */ /* 0x140fe20007b5e00d */
[----:B------:R-:W3:Y:S01]  /*02c0*/  @!P0 LDG.E.EL R12, desc[UR4][R30.64] ;  /* 0x000000041e0c8981 */ /* 0x000ee2000c2e1900 */
[----:B------:R-:W-:Y:S02]  /*02d0*/  IADD3 R13, R6, R7, R13 ;  /* 0x00000007060d7210 */ /* 0x000fe40007ffe00d */
[----:B------:R-:W-:Y:S02]  /*02e0*/  SHF.R.S32.HI R6, RZ, 0x1f, R6 ;  /* 0x0000001fff067819 */ /* 0x000fe40000011406 */
[----:B------:R-:W-:Y:S02]  /*02f0*/  IADD3 R16, R25, -0x1, RZ ;  /* 0xffffffff19107810 */ /* 0x000fe40007ffe0ff */
[----:B------:R-:W-:-:S02]  /*0300*/  CS2R R10, SRZ ;  /* 0x00000000000a7805 */ /* 0x000fc4000001ff00 */
[----:B------:R-:W-:Y:S01]  /*0310*/  IADD3.X R6, R6, R14, R15, P2, P3 ;  /* 0x0000000e06067210 */ /* 0x000fe200017e640f */
[----:B------:R-:W-:Y:S01]  /*0320*/  VIADD R13, R13, 0xffffffd0 ;  /* 0xffffffd00d0d7836 */ /* 0x000fe20000000000 */
[C---:B------:R-:W-:Y:S01]  /*0330*/  LEA R26, P3, R9.reuse, UR6, 0x2 ;  /* 0x00000006091a7c11 */ /* 0x040fe2000f8610ff */
[----:B------:R-:W1:Y:S01]  /*0340*/  LDC.64 R14, c[0x0][0x258] ;  /* 0x00009600ff0e7b82 */ /* 0x000e620000000a00 */
[----:B------:R-:W-:Y:S01]  /*0350*/  ISETP.GE.U32.AND P2, PT, R16, 0x2, PT ;  /* 0x000000021000780c */ /* 0x000fe20003f46070 */
[----:B------:R-:W3:Y:S01]  /*0360*/  @!P0 LDG.E.EL R11, desc[UR4][R30.64] ;  /* 0x000000041e0b8981 */ /* 0x000ee2000c2e1900 */
[----:B------:R-:W-:Y:S01]  /*0370*/  LEA.HI.X R27, R9, UR7, R6, 0x2, P3 ;  /* 0x00000007091b7c11 */ /* 0x000fe200098f1406 */
[----:B----4-:R-:W-:Y:S01]  /*0380*/  IMAD.WIDE R32, R13, 0x4, R2 ;  /* 0x000000040d207825 */ /* 0x010fe200078e0202 */
[----:B------:R-:W-:Y:S02]  /*0390*/  ISETP.LT.AND P3, PT, R8, 0x180, !P2 ;  /* 0x000001800800780c */ /* 0x000fe40005761270 */
[----:B------:R-:W-:Y:S01]  /*03a0*/  CS2R R2, SRZ ;  /* 0x0000000000027805 */ /* 0x000fe2000001ff00 */
[----:B------:R-:W4:Y:S01]  /*03b0*/  LDC.64 R16, c[0x0][0x250] ;  /* 0x00009400ff107b82 */ /* 0x000f220000000a00 */
[----:B------:R-:W-:-:S02]  /*03c0*/  IMAD.MOV.U32 R6, RZ, RZ, RZ ;  /* 0x000000ffff067224 */ /* 0x000fc400078e00ff */
[C---:B-----5:R-:W-:Y:S02]  /*03d0*/  IMAD.WIDE R28, R25.reuse, 0x4, R28 ;  /* 0x00000004191c7825 */ /* 0x060fe400078e021c */
[----:B------:R-:W5:Y:S02]  /*03e0*/  @P6 LDG.E.64 R2, desc[UR4][R32.64] ;  /* 0x0000000420026981 */ /* 0x000f64000c1e1b00 */
[C---:B-1----:R-:W-:Y:S02]  /*03f0*/  IMAD.WIDE R34, R25.reuse, 0x4, R4 ;  /* 0x0000000419227825 */ /* 0x042fe400078e0204 */
[----:B------:R-:W5:Y:S01]  /*0400*/  @!P0 LDG.E.EL R6, desc[UR4][R28.64] ;  /* 0x000000041c068981 */ /* 0x000f62000c2e1900 */
[----:B------:R-:W-:Y:S01]  /*0410*/  CS2R R4, SRZ ;  /* 0x0000000000047805 */ /* 0x000fe2000001ff00 */
[----:B------:R-:W-:Y:S01]  /*0420*/  HFMA2.MMA R9, -RZ, RZ, 0, 0 ;  /* 0x00000000ff097435 */ /* 0x000fe200000001ff */
[----:B0-----:R-:W-:Y:S01]  /*0430*/  IMAD.WIDE R36, R25, 0x4, R36 ;  /* 0x0000000419247825 */ /* 0x001fe200078e0224 */
[----:B------:R-:W5:Y:S01]  /*0440*/  @P6 LDG.E.EL R24, desc[UR4][R34.64+-0xc] ;  /* 0xfffff40422186981 */ /* 0x000f62000c2e1900 */
[----:B------:R-:W-:-:S03]  /*0450*/  ULDC.64 UR6, c[0x0][0x2a8] ;  /* 0x0000aa0000067ab9 */ /* 0x000fc60000000a00 */
[----:B------:R-:W5:Y:S04]  /*0460*/  @!P0 LDG.E.EL R22, desc[UR4][R28.64] ;  /* 0x000000041c168981 */ /* 0x000f68000c2e1900 */
[----:B------:R-:W5:Y:S01]  /*0470*/  @P3 LDG.E.64 R4, desc[UR4][R26.64+-0x40] ;  /* 0xffffc0041a043981 */ /* 0x000f62000c1e1b00 */
[----:B------:R-:W-:Y:S02]  /*0480*/  IMAD.MOV.U32 R13, RZ, RZ, RZ ;  /* 0x000000ffff0d7224 */ /* 0x000fe400078e00ff */
[C---:B------:R-:W-:Y:S01]  /*0490*/  IMAD.WIDE R14, R25.reuse, 0x4, R14 ;  /* 0x00000004190e7825 */ /* 0x040fe200078e020e */
[----:B------:R-:W5:Y:S03]  /*04a0*/  @P6 LDG.E.EL R21, desc[UR4][R34.64+-0xc] ;  /* 0xfffff40422156981 */ /* 0x000f66000c2e1900 */
[----:B----4-:R-:W-:Y:S01]  /*04b0*/  IMAD.WIDE R16, R25, 0x4, R16 ;  /* 0x0000000419107825 */ /* 0x010fe200078e0210 */
[----:B------:R-:W4:Y:S04]  /*04c0*/  @P6 LDG.E.EL R9, desc[UR4][R14.64+-0xc] ;  /* 0xfffff4040e096981 */ /* 0x000f28000c2e1900 */
[----:B------:R-:W4:Y:S04]  /*04d0*/  @P6 LDG.E.EL R18, desc[UR4][R16.64+-0xc] ;  /* 0xfffff40410126981 */ /* 0x000f28000c2e1900 */
[----:B------:R0:W4:Y:S04]  /*04e0*/  @P6 LDG.E.EL R10, desc[UR4][R14.64+-0xc] ;  /* 0xfffff4040e0a6981 */ /* 0x000128000c2e1900 */
[----:B------:R1:W4:Y:S01]  /*04f0*/  @P6 LDG.E.EL R13, desc[UR4][R16.64+-0xc] ;  /* 0xfffff404100d6981 */ /* 0x000322000c2e1900 */
[----:B0-----:R-:W0:Y:S08]  /*0500*/  LDC.64 R14, c[0x0][0x260] ;  /* 0x00009800ff0e7b82 */ /* 0x001e300000000a00 */
[----:B-1----:R-:W1:Y:S01]  /*0510*/  LDC.64 R16, c[0x0][0x220] ;  /* 0x00008800ff107b82 */ /* 0x002e620000000a00 */
[----:B------:R-:W-:-:S02]  /*0520*/  IMAD.MOV.U32 R28, RZ, RZ, RZ ;  /* 0x000000ffff1c7224 */ /* 0x000fc400078e00ff */
[----:B-1----:R-:W-:-:S05]  /*0530*/  IMAD.WIDE R16, R25, 0x4, R16 ;  /* 0x0000000419107825 */ /* 0x002fca00078e0210 */
[----:B------:R-:W4:Y:S04]  /*0540*/  @!P0 LDG.E.EL R23, desc[UR4][R16.64] ;  /* 0x0000000410178981 */ /* 0x000f28000c2e1900 */
[----:B------:R1:W4:Y:S01]  /*0550*/  @!P0 LDG.E.EL R28, desc[UR4][R16.64] ;  /* 0x00000004101c8981 */ /* 0x000322000c2e1900 */
[----:B0-----:R-:W-:Y:S01]  /*0560*/  IMAD.WIDE R14, R25, 0x4, R14 ;  /* 0x00000004190e7825 */ /* 0x001fe200078e020e */
[----:B--2---:R-:W-:-:S05]  /*0570*/  SEL R0, R0, RZ, P6 ;  /* 0x000000ff00007207 */ /* 0x004fca0003000000 */
[----:B------:R-:W-:-:S04]  /*0580*/  FADD R20, R0, 9.9999997473787516356e-06 ;  /* 0x3727c5ac00147421 */ /* 0x000fc80000000000 */
[----:B------:R-:W0:Y:S01]  /*0590*/  MUFU.SQRT R26, R20 ;  /* 0x00000014001a7308 */ /* 0x000e220000002000 */
[----:B---3--:R-:W-:-:S05]  /*05a0*/  SEL R19, R19, RZ, P6 ;  /* 0x000000ff13137207 */ /* 0x008fca0003000000 */
[----:B------:R-:W-:-:S04]  /*05b0*/  FADD R19, R19, 9.9999997473787516356e-06 ;  /* 0x3727c5ac13137421 */ /* 0x000fc80000000000 */
[----:B------:R-:W2:Y:S01]  /*05c0*/  MUFU.SQRT R27, R19 ;  /* 0x00000013001b7308 */ /* 0x000ea20000002000 */
[C---:B0-----:R-:W-:Y:S02]  /*05d0*/  FSETP.GT.AND P5, PT, R26.reuse, 8.50705917302346158658e+37, PT ;  /* 0x7e8000001a00780b */ /* 0x041fe40003fa4000 */
[----:B------:R-:W-:Y:S01]  /*05e0*/  FSETP.GEU.AND P4, PT, R26, 1.175494350822287508e-38, PT ;  /* 0x008000001a00780b */ /* 0x000fe20003f8e000 */
[----:B------:R-:W-:Y:S02]  /*05f0*/  IMAD.MOV.U32 R0, RZ, RZ, 0x3e800000 ;  /* 0x3e800000ff007424 */ /* 0x000fe400078e00ff */
[----:B------:R-:W-:-:S03]  /*0600*/  FADD R12, R12, 9.9999997473787516356e-06 ;  /* 0x3727c5ac0c0c7421 */ /* 0x000fc60000000000 */
[----:B------:R-:W-:-:S05]  /*0610*/  FSEL R30, R0, 1, P5 ;  /* 0x3f800000001e7808 */ /* 0x000fca0002800000 */
[----:B------:R-:W-:Y:S01]  /*0620*/  @P5 FMUL R26, R26, 0.25 ;  /* 0x3e8000001a1a5820 */ /* 0x000fe20000400000 */
[C---:B--2---:R-:W-:Y:S01]  /*0630*/  FSETP.GT.AND P5, PT, R27.reuse, 8.50705917302346158658e+37, PT ;  /* 0x7e8000001b00780b */ /* 0x044fe20003fa4000 */
[----:B------:R-:W-:Y:S01]  /*0640*/  @!P4 FMUL R30, R30, 16777216 ;  /* 0x4b8000001e1ec820 */ /* 0x000fe20000400000 */
[----:B------:R-:W0:Y:S01]  /*0650*/  MUFU.SQRT R33, R12 ;  /* 0x0000000c00217308 */ /* 0x000e220000002000 */
[----:B------:R-:W-:Y:S01]  /*0660*/  @!P4 FMUL R26, R26, 16777216 ;  /* 0x4b8000001a1ac820 */ /* 0x000fe20000400000 */
[----:B------:R-:W-:Y:S01]  /*0670*/  FSETP.GEU.AND P4, PT, R27, 1.175494350822287508e-38, PT ;  /* 0x008000001b00780b */ /* 0x000fe20003f8e000 */
[----:B------:R-:W-:Y:S01]  /*0680*/  FADD R34, R11, 9.9999997473787516356e-06 ;  /* 0x3727c5ac0b227421 */ /* 0x000fe20000000000 */
[----:B------:R-:W-:Y:S02]  /*0690*/  FSEL R29, R0, 1, P5 ;  /* 0x3f800000001d7808 */ /* 0x000fe40002800000 */
[----:B-----5:R-:W-:-:S05]  /*06a0*/  SEL R3, R3, RZ, P6 ;  /* 0x000000ff03037207 */ /* 0x020fca0003000000 */
[----:B------:R-:W-:Y:S01]  /*06b0*/  @P5 FMUL R27, R27, 0.25 ;  /* 0x3e8000001b1b5820 */ /* 0x000fe20000400000 */
[----:B------:R-:W-:Y:S01]  /*06c0*/  MUFU.SQRT R34, R34 ;  /* 0x0000002200227308 */ /* 0x000fe20000002000 */
[----:B------:R-:W-:Y:S01]  /*06d0*/  FADD R6, R6, 9.9999997473787516356e-06 ;  /* 0x3727c5ac06067421 */ /* 0x000fe20000000000 */
[----:B------:R-:W-:Y:S01]  /*06e0*/  SEL R24, R24, RZ, P6 ;  /* 0x000000ff18187207 */ /* 0x000fe20003000000 */
[----:B------:R-:W-:Y:S01]  /*06f0*/  @!P4 FMUL R27, R27, 16777216 ;  /* 0x4b8000001b1bc820 */ /* 0x000fe20000400000 */
[----:B0-----:R-:W-:Y:S01]  /*0700*/  FSETP.GT.AND P5, PT, R33, 8.50705917302346158658e+37, PT ;  /* 0x7e8000002100780b */ /* 0x001fe20003fa4000 */
[----:B------:R-:W-:Y:S01]  /*0710*/  @!P4 FMUL R29, R29, 16777216 ;  /* 0x4b8000001d1dc820 */ /* 0x000fe20000400000 */
[----:B------:R-:W-:Y:S02]  /*0720*/  FADD R22, R22, 9.9999997473787516356e-06 ;  /* 0x3727c5ac16167421 */ /* 0x000fe40000000000 */
[----:B------:R-:W0:Y:S01]  /*0730*/  MUFU.RCP R20, R27 ;  /* 0x0000001b00147308 */ /* 0x000e220000001000 */
[----:B-1----:R-:W-:Y:S01]  /*0740*/  FADD R17, R3, -R24 ;  /* 0x8000001803117221 */ /* 0x002fe20000000000 */
[----:B------:R-:W-:-:S02]  /*0750*/  FSETP.GEU.AND P4, PT, R33, 1.175494350822287508e-38, PT ;  /* 0x008000002100780b */ /* 0x000fc40003f8e000 */
[----:B------:R-:W-:Y:S02]  /*0760*/  SEL R3, R4, RZ, P3 ;  /* 0x000000ff04037207 */ /* 0x000fe40001800000 */
[----:B------:R-:W-:Y:S02]  /*0770*/  SEL R4, R5, RZ, P3 ;  /* 0x000000ff05047207 */ /* 0x000fe40001800000 */
[----:B------:R-:W1:Y:S01]  /*0780*/  MUFU.SQRT R6, R6 ;  /* 0x0000000600067308 */ /* 0x000e620000002000 */
[----:B------:R-:W-:Y:S01]  /*0790*/  FSEL R31, R0, 1, P5 ;  /* 0x3f800000001f7808 */ /* 0x000fe20002800000 */
[----:B------:R-:W-:-:S06]  /*07a0*/  IMAD.MOV.U32 R12, RZ, RZ, RZ ;  /* 0x000000ffff0c7224 */ /* 0x000fcc00078e00ff */
[----:B------:R-:W-:Y:S01]  /*07b0*/  MUFU.SQRT R5, R22 ;  /* 0x0000001600057308 */ /* 0x000fe20000002000 */
[----:B------:R-:W-:Y:S01]  /*07c0*/  MOV R11, RZ ;  /* 0x000000ff000b7202 */ /* 0x000fe20000000f00 */
[----:B------:R-:W-:-:S06]  /*07d0*/  @P5 FMUL R33, R33, 0.25 ;  /* 0x3e80000021215820 */ /* 0x000fcc0000400000 */
[----:B------:R-:W2:Y:S01]  /*07e0*/  MUFU.RCP R19, R26 ;  /* 0x0000001a00137308 */ /* 0x000ea20000001000 */
[----:B------:R-:W-:Y:S02]  /*07f0*/  SEL R2, R2, RZ, P6 ;  /* 0x000000ff02027207 */ /* 0x000fe40003000000 */
[----:B------:R-:W-:Y:S01]  /*0800*/  SEL R21, R21, RZ, P6 ;  /* 0x000000ff15157207 */ /* 0x000fe20003000000 */
[----:B0-----:R-:W-:Y:S01]  /*0810*/  FMUL R20, R20, R29 ;  /* 0x0000001d14147220 */ /* 0x001fe20000400000 */
[C---:B------:R-:W-:Y:S01]  /*0820*/  FSETP.GT.AND P5, PT, R34.reuse, 8.50705917302346158658e+37, PT ;  /* 0x7e8000002200780b */ /* 0x040fe20003fa4000 */
[----:B------:R-:W-:Y:S01]  /*0830*/  @!P4 FMUL R33, R33, 16777216 ;  /* 0x4b8000002121c820 */ /* 0x000fe20000400000 */
[----:B------:R-:W-:Y:S01]  /*0840*/  @!P4 FMUL R31, R31, 16777216 ;  /* 0x4b8000001f1fc820 */ /* 0x000fe20000400000 */
[----:B------:R-:W-:Y:S01]  /*0850*/  FSETP.GEU.AND P4, PT, R34, 1.175494350822287508e-38, PT ;  /* 0x008000002200780b */ /* 0x000fe20003f8e000 */
[----:B------:R-:W3:Y:S01]  /*0860*/  @!P0 LDG.E.EL R11, desc[UR4][R14.64] ;  /* 0x000000040e0b8981 */ /* 0x000ee2000c2e1900 */
[----:B------:R-:W-:Y:S01]  /*0870*/  FADD R2, R2, -R21 ;  /* 0x8000001502027221 */ /* 0x000fe20000000000 */
[----:B----4-:R-:W-:-:S02]  /*0880*/  SEL R21, R18, RZ, P6 ;  /* 0x000000ff12157207 */ /* 0x010fc40003000000 */
[----:B------:R0:W4:Y:S01]  /*0890*/  @!P0 LDG.E.EL R12, desc[UR4][R14.64] ;  /* 0x000000040e0c8981 */ /* 0x000122000c2e1900 */
[----:B-1----:R-:W-:Y:S02]  /*08a0*/  FSETP.GT.AND P3, PT, R6, 8.50705917302346158658e+37, PT ;  /* 0x7e8000000600780b */ /* 0x002fe40003f64000 */
[----:B------:R-:W-:Y:S02]  /*08b0*/  SEL R10, R10, RZ, P6 ;  /* 0x000000ff0a0a7207 */ /* 0x000fe40003000000 */
[----:B------:R-:W-:Y:S01]  /*08c0*/  SEL R13, R13, RZ, P6 ;  /* 0x000000ff0d0d7207 */ /* 0x000fe20003000000 */
[----:B--2---:R-:W-:Y:S01]  /*08d0*/  FMUL R19, R19, R30 ;  /* 0x0000001e13137220 */ /* 0x004fe20000400000 */
[----:B0-----:R-:W-:Y:S01]  /*08e0*/  SEL R14, R9, RZ, P6 ;  /* 0x000000ff090e7207 */ /* 0x001fe20003000000 */
[----:B------:R-:W-:Y:S01]  /*08f0*/  FMUL R9, R20, R17 ;  /* 0x0000001114097220 */ /* 0x000fe20000400000 */
[----:B------:R-:W-:Y:S01]  /*0900*/  FSETP.GT.AND P6, PT, R5, 8.50705917302346158658e+37, PT ;  /* 0x7e8000000500780b */ /* 0x000fe20003fc4000 */
[----:B------:R-:W0:Y:S01]  /*0910*/  LDC.64 R16, c[0x0][0x228] ;  /* 0x00008a00ff107b82 */ /* 0x000e220000000a00 */
[----:B------:R-:W-:Y:S01]  /*0920*/  FSEL R35, R0, 1, P5 ;  /* 0x3f80000000237808 */ /* 0x000fe20002800000 */
[----:B------:R-:W-:Y:S01]  /*0930*/  FFMA R9, R21, R9, R10 ;  /* 0x0000000915097223 */ /* 0x000fe2000000000a */
[----:B------:R-:W-:Y:S01]  /*0940*/  FMUL R2, R19, R2 ;  /* 0x0000000213027220 */ /* 0x000fe20000400000 */
[----:B------:R-:W-:-:S04]  /*0950*/  @P5 FMUL R34, R34, 0.25 ;  /* 0x3e80000022225820 */ /* 0x000fc80000400000 */
[----:B------:R-:W1:Y:S01]  /*0960*/  LDC.64 R20, c[0x0][0x278] ;  /* 0x00009e00ff147b82 */ /* 0x000e620000000a00 */
[----:B------:R-:W-:Y:S01]  /*0970*/  FFMA R10, R13, R2, R14 ;  /* 0x000000020d0a7223 */ /* 0x000fe2000000000e */
[----:B------:R-:W-:Y:S01]  /*0980*/  @!P4 FMUL R34, R34, 16777216 ;  /* 0x4b8000002222c820 */ /* 0x000fe20000400000 */
[----:B------:R-:W-:Y:S01]  /*0990*/  @!P4 FMUL R35, R35, 16777216 ;  /* 0x4b8000002323c820 */ /* 0x000fe20000400000 */
[C---:B------:R-:W-:Y:S01]  /*09a0*/  FSETP.GEU.AND P5, PT, R6.reuse, 1.175494350822287508e-38, PT ;  /* 0x008000000600780b */ /* 0x040fe20003fae000 */
[----:B------:R-:W-:Y:S01]  /*09b0*/  @P3 FMUL R6, R6, 0.25 ;  /* 0x3e80000006063820 */ /* 0x000fe20000400000 */
[----:B------:R-:W-:Y:S02]  /*09c0*/  FSETP.GEU.AND P4, PT, R9, RZ, PT ;  /* 0x000000ff0900720b */ /* 0x000fe40003f8e000 */
[C---:B------:R-:W-:Y:S02]  /*09d0*/  FSEL R2, R0.reuse, 1, P3 ;  /* 0x3f80000000027808 */ /* 0x040fe40001800000 */
[C---:B------:R-:W-:Y:S01]  /*09e0*/  FSETP.GEU.AND P3, PT, R5.reuse, 1.175494350822287508e-38, PT ;  /* 0x008000000500780b */ /* 0x040fe20003f6e000 */
[----:B------:R-:W-:Y:S01]  /*09f0*/  @P6 FMUL R5, R5, 0.25 ;  /* 0x3e80000005056820 */ /* 0x000fe20000400000 */
[----:B------:R-:W-:-:S02]  /*0a00*/  FSEL R0, R0, 1, P6 ;  /* 0x3f80000000007808 */ /* 0x000fc40003000000 */
[----:B------:R-:W-:Y:S02]  /*0a10*/  FSEL R27, R9, RZ, P4 ;  /* 0x000000ff091b7208 */ /* 0x000fe40002000000 */
[C---:B------:R-:W-:Y:S02]  /*0a20*/  FSETP.GEU.AND P6, PT, R10.reuse, RZ, PT ;  /* 0x000000ff0a00720b */ /* 0x040fe40003fce000 */
[----:B------:R-:W-:Y:S02]  /*0a30*/  ISETP.GE.AND P4, PT, R25, 0x1, PT ;  /* 0x000000011900780c */ /* 0x000fe40003f86270 */
[----:B------:R-:W-:Y:S02]  /*0a40*/  FSEL R10, R10, RZ, P6 ;  /* 0x000000ff0a0a7208 */ /* 0x000fe40003000000 */
[----:B------:R-:W-:Y:S01]  /*0a50*/  ISETP.LT.AND P6, PT, R8, 0x180, !P4 ;  /* 0x000001800800780c */ /* 0x000fe200067c1270 */
[----:B------:R-:W-:Y:S01]  /*0a60*/  HFMA2.MMA R26, -RZ, RZ, 0, 0 ;  /* 0x00000000ff1a7435 */ /* 0x000fe200000001ff */
[----:B------:R-:W-:-:S02]  /*0a70*/  CS2R R14, SRZ ;  /* 0x00000000000e7805 */ /* 0x000fc4000001ff00 */
[----:B------:R-:W-:Y:S01]  /*0a80*/  CS2R R18, SRZ ;  /* 0x0000000000127805 */ /* 0x000fe2000001ff00 */
[----:B0-----:R-:W-:Y:S01]  /*0a90*/  IMAD.WIDE R16, R7, 0x4, R16 ;  /* 0x0000000407107825 */ /* 0x001fe200078e0210 */
[----:B------:R-:W-:-:S03]  /*0aa0*/  MOV R9, RZ ;  /* 0x000000ff00097202 */ /* 0x000fc60000000f00 */
[----:B------:R-:W-:Y:S01]  /*0ab0*/  IMAD.MOV.U32 R13, RZ, RZ, RZ ;  /* 0x000000ffff0d7224 */ /* 0x000fe200078e00ff */
[----:B------:R-:W2:Y:S01]  /*0ac0*/  @!P0 LDG.E.EL R14, desc[UR4][R36.64] ;  /* 0x00000004240e8981 */ /* 0x000ea2000c2e1900 */
[----:B-1----:R-:W-:-:S03]  /*0ad0*/  IMAD.WIDE R20, R25, 0x4, R20 ;  /* 0x0000000419147825 */ /* 0x002fc600078e0214 */
[----:B------:R0:W5:Y:S04]  /*0ae0*/  @!P0 LDG.E.EL R26, desc[UR4][R36.64] ;  /* 0x00000004241a8981 */ /* 0x000168000c2e1900 */
[----:B------:R1:W2:Y:S04]  /*0af0*/  @P6 LDG.E.EL.64 R18, desc[UR4][R16.64] ;  /* 0x0000000410126981 */ /* 0x0002a8000c2e1b00 */
[----:B------:R-:W5:Y:S01]  /*0b00*/  @!P0 LDG.E.EL R13, desc[UR4][R20.64] ;  /* 0x00000004140d8981 */ /* 0x000f62000c2e1900 */
[----:B0-----:R-:W0:Y:S03]  /*0b10*/  LDC.64 R36, c[0x0][0x280] ;  /* 0x0000a000ff247b82 */ /* 0x001e260000000a00 */
[----:B------:R1:W3:Y:S05]  /*0b20*/  @!P0 LDG.E.EL R9, desc[UR4][R20.64] ;  /* 0x0000000414098981 */ /* 0x0002ea000c2e1900 */
[----:B-1----:R-:W1:Y:S08]  /*0b30*/  LDC.64 R16, c[0x0][0x290] ;  /* 0x0000a400ff107b82 */ /* 0x002e700000000a00 */
[----:B------:R-:W1:Y:S01]  /*0b40*/  LDC.64 R20, c[0x0][0x298] ;  /* 0x0000a600ff147b82 */ /* 0x000e620000000a00 */
[----:B0-----:R-:W-:-:S04]  /*0b50*/  IMAD.WIDE R36, R25, 0x4, R36 ;  /* 0x0000000419247825 */ /* 0x001fc800078e0224 */
[----:B-1----:R-:W-:-:S04]  /*0b60*/  IMAD.WIDE R16, R25, 0x4, R16 ;  /* 0x0000000419107825 */ /* 0x002fc800078e0210 */
[----:B------:R-:W-:Y:S01]  /*0b70*/  IMAD.MOV.U32 R29, RZ, RZ, RZ ;  /* 0x000000ffff1d7224 */ /* 0x000fe200078e00ff */
[----:B------:R-:W5:Y:S01]  /*0b80*/  @!P0 LDG.E.EL R15, desc[UR4][R16.64] ;  /* 0x00000004100f8981 */ /* 0x000f62000c2e1900 */
[----:B------:R-:W-:Y:S02]  /*0b90*/  IMAD.WIDE R24, R25, 0x4, R20 ;  /* 0x0000000419187825 */ /* 0x000fe400078e0214 */
[----:B------:R-:W0:Y:S02]  /*0ba0*/  MUFU.RCP R20, R33 ;  /* 0x0000002100147308 */ /* 0x000e240000001000 */
[----:B------:R1:W5:Y:S01]  /*0bb0*/  @!P0 LDG.E.EL R29, desc[UR4][R16.64] ;  /* 0x00000004101d8981 */ /* 0x000362000c2e1900 */
[----:B0-----:R-:W-:Y:S02]  /*0bc0*/  FMUL R31, R20, R31 ;  /* 0x0000001f141f7220 */ /* 0x001fe40000400000 */
[----:B------:R-:W0:Y:S01]  /*0bd0*/  LDC.64 R20, c[0x0][0x210] ;  /* 0x00008400ff147b82 */ /* 0x000e220000000a00 */
[----:B-1----:R-:W-:Y:S01]  /*0be0*/  CS2R R16, SRZ ;  /* 0x0000000000107805 */ /* 0x002fe2000001ff00 */
[----:B------:R-:W-:Y:S01]  /*0bf0*/  HFMA2.MMA R22, -RZ, RZ, 0, 0 ;  /* 0x00000000ff167435 */ /* 0x000fe200000001ff */
[----:B------:R-:W-:Y:S01]  /*0c00*/  IMAD.MOV.U32 R7, RZ, RZ, RZ ;  /* 0x000000ffff077224 */ /* 0x000fe200078e00ff */
[----:B------:R-:W-:Y:S01]  /*0c10*/  MOV R30, RZ ;  /* 0x000000ff001e7202 */ /* 0x000fe20000000f00 */
[----:B------:R-:W-:-:S04]  /*0c20*/  IMAD.MOV.U32 R32, RZ, RZ, RZ ;  /* 0x000000ffff207224 */ /* 0x000fc800078e00ff */
[----:B------:R-:W5:Y:S04]  /*0c30*/  @!P0 LDG.E.EL R7, desc[UR4][R36.64] ;  /* 0x0000000424078981 */ /* 0x000f68000c2e1900 */
[----:B------:R-:W5:Y:S04]  /*0c40*/  @!P0 LDG.E.EL R22, desc[UR4][R36.64] ;  /* 0x0000000424168981 */ /* 0x000f68000c2e1900 */
[----:B------:R-:W5:Y:S04]  /*0c50*/  @!P0 LDG.E.EL R30, desc[UR4][R24.64] ;  /* 0x00000004181e8981 */ /* 0x000f68000c2e1900 */
[----:B------:R1:W5:Y:S01]  /*0c60*/  @!P0 LDG.E.EL R32, desc[UR4][R24.64] ;  /* 0x0000000418208981 */ /* 0x000362000c2e1900 */
[----:B0-----:R-:W-:-:S05]  /*0c70*/  IMAD.WIDE R20, R8, 0x4, R20 ;  /* 0x0000000408147825 */ /* 0x001fca00078e0214 */
[----:B------:R-:W5:Y:S01]  /*0c80*/  @!P0 LDG.E.64 R16, desc[UR4][R20.64] ;  /* 0x0000000414108981 */ /* 0x000f62000c1e1b00 */
[----:B------:R-:W-:Y:S01]  /*0c90*/  @!P5 FMUL R6, R6, 16777216 ;  /* 0x4b8000000606d820 */ /* 0x000fe20000400000 */
[----:B------:R-:W-:-:S03]  /*0ca0*/  @!P3 FMUL R5, R5, 16777216 ;  /* 0x4b8000000505b820 */ /* 0x000fc60000400000 */
[----:B-1----:R-:W-:Y:S01]  /*0cb0*/  MUFU.RCP R25, R6 ;  /* 0x0000000600197308 */ /* 0x002fe20000001000 */
[----:B------:R-:W-:Y:S01]  /*0cc0*/  @P2 FSEL R3, R10, RZ, P1 ;  /* 0x000000ff0a032208 */ /* 0x000fe20000800000 */
[----:B------:R-:W-:-:S06]  /*0cd0*/  @!P5 FMUL R2, R2, 16777216 ;  /* 0x4b8000000202d820 */ /* 0x000fcc0000400000 */
[----:B------:R-:W0:Y:S01]  /*0ce0*/  MUFU.RCP R5, R5 ;  /* 0x0000000500057308 */ /* 0x000e220000001000 */
[----:B------:R-:W-:Y:S01]  /*0cf0*/  @P2 FSEL R4, R27, RZ, P1 ;  /* 0x000000ff1b042208 */ /* 0x000fe20000800000 */
[----:B------:R-:W-:-:S06]  /*0d00*/  @!P3 FMUL R0, R0, 16777216 ;  /* 0x4b8000000000b820 */ /* 0x000fcc0000400000 */
[----:B------:R-:W1:Y:S01]  /*0d10*/  MUFU.RCP R34, R34 ;  /* 0x0000002200227308 */ /* 0x000e620000001000 */
[----:B0-----:R-:W-:Y:S01]  /*0d20*/  FMUL R0, R5, R0 ;  /* 0x0000000005007220 */ /* 0x001fe20000400000 */
[----:B-1----:R-:W-:Y:S01]  /*0d30*/  FMUL R35, R34, R35 ;  /* 0x0000002322237220 */ /* 0x002fe20000400000 */
[----:B--2---:R-:W-:Y:S01]  /*0d40*/  SEL R10, R18, RZ, P6 ;  /* 0x000000ff120a7207 */ /* 0x004fe20003000000 */
[----:B------:R-:W-:Y:S01]  /*0d50*/  FMUL R18, R25, R2 ;  /* 0x0000000219127220 */ /* 0x000fe20000400000 */
[----:B------:R-:W-:Y:S02]  /*0d60*/  SEL R19, R19, RZ, P6 ;  /* 0x000000ff13137207 */ /* 0x000fe40003000000 */
[----:B------:R-:W-:Y:S02]  /*0d70*/  FSEL R2, R10, R3, !P4 ;  /* 0x000000030a027208 */ /* 0x000fe40006000000 */
[----:B------:R-:W-:Y:S02]  /*0d80*/  FSEL R3, R19, R4, !P4 ;  /* 0x0000000413037208 */ /* 0x000fe40006000000 */
[----:B------:R-:W0:Y:S01]  /*0d90*/  LDC.64 R4, c[0x0][0x2a0] ;  /* 0x0000a800ff047b82 */ /* 0x000e220000000a00 */
[----:B---3--:R-:W-:-:S02]  /*0da0*/  FADD R6, R2, -R11 ;  /* 0x8000000b02067221 */ /* 0x008fc40000000000 */
[----:B----4-:R-:W-:-:S05]  /*0db0*/  FADD R12, R3, -R12 ;  /* 0x8000000c030c7221 */ /* 0x010fca0000000000 */
[----:B------:R-:W1:Y:S01]  /*0dc0*/  LDC.64 R10, c[0x0][0x218] ;  /* 0x00008600ff0a7b82 */ /* 0x000e620000000a00 */
[----:B------:R-:W-:Y:S01]  /*0dd0*/  FMUL R6, R31, R6 ;  /* 0x000000061f067220 */ /* 0x000fe20000400000 */
[----:B------:R-:W-:-:S03]  /*0de0*/  FMUL R12, R35, R12 ;  /* 0x0000000c230c7220 */ /* 0x000fc60000400000 */
[----:B-----5:R-:W-:Y:S01]  /*0df0*/  FFMA R6, R6, R26, R13 ;  /* 0x0000001a06067223 */ /* 0x020fe2000000000d */
[----:B------:R-:W-:Y:S01]  /*0e00*/  FFMA R9, R12, R14, R9 ;  /* 0x0000000e0c097223 */ /* 0x000fe20000000009 */
[----:B0-----:R-:W-:-:S04]  /*0e10*/  IMAD.WIDE R4, R8, 0x4, R4 ;  /* 0x0000000408047825 */ /* 0x001fc800078e0204 */
[----:B-1----:R-:W-:-:S04]  /*0e20*/  IMAD.WIDE R10, R8, 0x4, R10 ;  /* 0x00000004080a7825 */ /* 0x002fc800078e020a */
[----:B------:R-:W-:Y:S01]  /*0e30*/  FADD R16, R23, R16 ;  /* 0x0000001017107221 */ /* 0x000fe20000000000 */
[----:B------:R-:W-:-:S03]  /*0e40*/  FADD R17, R28, R17 ;  /* 0x000000111c117221 */ /* 0x000fc60000000000 */
[----:B------:R-:W-:Y:S01]  /*0e50*/  FADD R7, R16, -R7 ;  /* 0x8000000710077221 */ /* 0x000fe20000000000 */
[----:B------:R-:W-:-:S03]  /*0e60*/  FADD R19, R17, -R22 ;  /* 0x8000001611137221 */ /* 0x000fc60000000000 */
[----:B------:R-:W-:Y:S01]  /*0e70*/  FMUL R7, R18, R7 ;  /* 0x0000000712077220 */ /* 0x000fe20000400000 */
[----:B------:R-:W-:-:S03]  /*0e80*/  FMUL R19, R0, R19 ;  /* 0x0000001300137220 */ /* 0x000fc60000400000 */
[----:B------:R-:W-:Y:S01]  /*0e90*/  FFMA R7, R7, R15, R30 ;  /* 0x0000000f07077223 */ /* 0x000fe2000000001e */
[----:B------:R-:W-:-:S03]  /*0ea0*/  FFMA R32, R19, R29, R32 ;  /* 0x0000001d13207223 */ /* 0x000fc60000000020 */
[C---:B------:R-:W-:Y:S01]  /*0eb0*/  FADD R0, R6.reuse, R7 ;  /* 0x0000000706007221 */ /* 0x040fe20000000000 */
[----:B------:R-:W-:Y:S01]  /*0ec0*/  FSETP.GEU.AND P2, PT, R6, -R7, PT ;  /* 0x800000070600720b */ /* 0x000fe20003f4e000 */
[C---:B------:R-:W-:Y:S01]  /*0ed0*/  FADD R6, R9.reuse, R32 ;  /* 0x0000002009067221 */ /* 0x040fe20000000000 */
[----:B------:R-:W-:Y:S02]  /*0ee0*/  FSETP.GEU.AND P1, PT, R9, -R32, PT ;  /* 0x800000200900720b */ /* 0x000fe40003f2e000 */
[----:B------:R-:W-:Y:S02]  /*0ef0*/  FSEL R12, R0, RZ, P2 ;  /* 0x000000ff000c7208 */ /* 0x000fe40001000000 */
[----:B------:R-:W-:Y:S02]  /*0f00*/  FSEL R13, R6, RZ, P1 ;  /* 0x000000ff060d7208 */ /* 0x000fe40000800000 */
[----:B------:R-:W-:Y:S02]  /*0f10*/  FSETP.GTU.AND P3, PT, R12, RZ, PT ;  /* 0x000000ff0c00720b */ /* 0x000fe40003f6c000 */
[----:B------:R-:W-:-:S02]  /*0f20*/  FSETP.GTU.AND P2, PT, R13, RZ, PT ;  /* 0x000000ff0d00720b */ /* 0x000fc40003f4c000 */
[----:B------:R-:W-:Y:S01]  /*0f30*/  IADD3 R6, P1, R8, UR6, RZ ;  /* 0x0000000608067c10 */ /* 0x000fe2000ff3e0ff */
[----:B------:R0:W-:Y:S01]  /*0f40*/  @!P0 STG.E.64 desc[UR4][R20.64], R16 ;  /* 0x0000001014008986 */ /* 0x0001e2000c101b04 */
[----:B------:R-:W-:Y:S02]  /*0f50*/  SEL R0, RZ, 0x1, P3 ;  /* 0x00000001ff007807 */ /* 0x000fe40001800000 */
[----:B------:R-:W-:Y:S01]  /*0f60*/  SEL R9, RZ, 0x100, P2 ;  /* 0x00000100ff097807 */ /* 0x000fe20001000000 */
[----:B------:R0:W-:Y:S01]  /*0f70*/  @!P0 STG.E.64 desc[UR4][R4.64], R2 ;  /* 0x0000000204008986 */ /* 0x0001e2000c101b04 */
[----:B------:R-:W-:-:S03]  /*0f80*/  LEA.HI.X.SX32 R7, R8, UR7, 0x1, P1 ;  /* 0x0000000708077c11 */ /* 0x000fc600088f0eff */
[----:B------:R0:W-:Y:S01]  /*0f90*/  @!P0 STG.E.64 desc[UR4][R10.64], R12 ;  /* 0x0000000c0a008986 */ /* 0x0001e2000c101b04 */
[----:B------:R-:W-:Y:S01]  /*0fa0*/  IADD3 R9, R0, R9, RZ ;  /* 0x0000000900097210 */ /* 0x000fe20007ffe0ff */
[----:B0-----:R-:W-:Y:S06]  /*0fb0*/  @P0 EXIT ;  /* 0x000000000000094d */ /* 0x001fec0003800000 */
[----:B------:R-:W-:Y:S01]  /*0fc0*/  STG.E.U16 desc[UR4][R6.64], R9 ;  /* 0x0000000906007986 */ /* 0x000fe2000c101504 */
[----:B------:R-:W-:Y:S05]  /*0fd0*/  EXIT ;  /* 0x000000000000794d */ /* 0x000fea0003800000 */
.L_x_0:
[----:B------:R-:W-:-:S00]  /*0fe0*/  BRA `(.L_x_0) ;  /* 0xfffffffc00fc7947 */ /* 0x000fc0000383ffff */
[----:B------:R-:W-:-:S00]  /*0ff0*/  NOP ;  /* 0x0000000000007918 */ /* 0x000fc00000000000 */
        /* <DEDUP_REMOVED lines=8> */
.L_x_1:


//--------------------- .nv.global.init           --------------------------
	.section	.nv.global.init,"aw",@progbits
.nv.global.init:
	.type		_$_str,@object
	.size		_$_str,(_$_str_$_2 - _$_str)
_$_str:
        /*0000*/ 	.byte	0x5f, 0x5f, 0x43, 0x55, 0x44, 0x41, 0x5f, 0x46, 0x54, 0x5a, 0x00
	.type		_$_str_$_2,@object
	.size		_$_str_$_2,(.L_1 - _$_str_$_2)
_$_str_$_2:
        /*000b*/ 	.byte	0x5f, 0x5f, 0x43, 0x55, 0x44, 0x41, 0x5f, 0x50, 0x52, 0x45, 0x43, 0x5f, 0x53, 0x51, 0x52, 0x54
        /*001b*/ 	.byte	0x00
.L_1:


//--------------------- .nv.constant0.triton_poi_fused__native_batch_norm_legit_no_training_add_cat_convolution_relu_threshold_backward_3 --------------------------
	.section	.nv.constant0.triton_poi_fused__native_batch_norm_legit_no_training_add_cat_convolution_relu_threshold_backward_3,"a",@progbits
	.sectionflags	@""
	.align	4
.nv.constant0.triton_poi_fused__native_batch_norm_legit_no_training_add_cat_convolution_relu_threshold_backward_3:
	.zero		692
